//
// Generated by NVIDIA NVVM Compiler
//
// Compiler Build ID: CL-36424714
// Cuda compilation tools, release 13.0, V13.0.88
// Based on NVVM 20.0.0
//

.version 9.0
.target sm_100
.address_size 64

	// .globl	_Z13matmul_kernelPKfS0_Pfiii
// _ZZ13matmul_kernelPKfS0_PfiiiE2As has been demoted
// _ZZ13matmul_kernelPKfS0_PfiiiE2Bs has been demoted

.visible .entry _Z13matmul_kernelPKfS0_Pfiii(
	.param .u64 .ptr .align 1 _Z13matmul_kernelPKfS0_Pfiii_param_0,
	.param .u64 .ptr .align 1 _Z13matmul_kernelPKfS0_Pfiii_param_1,
	.param .u64 .ptr .align 1 _Z13matmul_kernelPKfS0_Pfiii_param_2,
	.param .u32 _Z13matmul_kernelPKfS0_Pfiii_param_3,
	.param .u32 _Z13matmul_kernelPKfS0_Pfiii_param_4,
	.param .u32 _Z13matmul_kernelPKfS0_Pfiii_param_5
)
{
	.reg .pred 	%p<12>;
	.reg .b32 	%r<43>;
	.reg .b32 	%f<63>;
	.reg .b64 	%rd<13>;
	// demoted variable
	.shared .align 4 .b8 _ZZ13matmul_kernelPKfS0_PfiiiE2As[1024];
	// demoted variable
	.shared .align 4 .b8 _ZZ13matmul_kernelPKfS0_PfiiiE2Bs[1024];
	ld.param.u64 	%rd3, [_Z13matmul_kernelPKfS0_Pfiii_param_0];
	ld.param.u64 	%rd4, [_Z13matmul_kernelPKfS0_Pfiii_param_1];
	ld.param.u64 	%rd5, [_Z13matmul_kernelPKfS0_Pfiii_param_2];
	ld.param.u32 	%r24, [_Z13matmul_kernelPKfS0_Pfiii_param_3];
	ld.param.u32 	%r25, [_Z13matmul_kernelPKfS0_Pfiii_param_4];
	ld.param.u32 	%r26, [_Z13matmul_kernelPKfS0_Pfiii_param_5];
	mov.u32 	%r27, %ctaid.y;
	shl.b32 	%r28, %r27, 4;
	mov.u32 	%r40, %tid.y;
	add.s32 	%r2, %r28, %r40;
	mov.u32 	%r29, %ctaid.x;
	shl.b32 	%r3, %r29, 4;
	mov.u32 	%r38, %tid.x;
	add.s32 	%r5, %r3, %r38;
	setp.lt.s32 	%p1, %r26, 1;
	mov.f32 	%f62, 0f00000000;
	@%p1 bra 	$L__BB0_7;
	add.s32 	%r30, %r26, 15;
	shr.u32 	%r31, %r30, 4;
	shl.b32 	%r32, %r40, 6;
	mov.u32 	%r33, _ZZ13matmul_kernelPKfS0_PfiiiE2As;
	add.s32 	%r6, %r33, %r32;
	shl.b32 	%r34, %r38, 2;
	add.s32 	%r7, %r6, %r34;
	mov.u32 	%r35, _ZZ13matmul_kernelPKfS0_PfiiiE2Bs;
	add.s32 	%r9, %r35, %r34;
	add.s32 	%r8, %r9, %r32;
	neg.s32 	%r42, %r31;
	mad.lo.s32 	%r36, %r40, %r25, %r38;
	add.s32 	%r41, %r36, %r3;
	shl.b32 	%r12, %r25, 4;
	mad.lo.s32 	%r39, %r26, %r2, %r38;
	cvta.to.global.u64 	%rd1, %rd3;
	cvta.to.global.u64 	%rd2, %rd4;
	mov.f32 	%f62, 0f00000000;
$L__BB0_2:
	setp.ge.s32 	%p2, %r2, %r24;
	setp.ge.u32 	%p3, %r38, %r26;
	mov.f32 	%f60, 0f00000000;
	or.pred  	%p4, %p2, %p3;
	@%p4 bra 	$L__BB0_4;
	mul.wide.u32 	%rd6, %r39, 4;
	add.s64 	%rd7, %rd1, %rd6;
	ld.global.f32 	%f60, [%rd7];
$L__BB0_4:
	setp.ge.s32 	%p5, %r5, %r25;
	st.shared.f32 	[%r7], %f60;
	setp.ge.u32 	%p6, %r40, %r26;
	mov.f32 	%f61, 0f00000000;
	or.pred  	%p7, %p5, %p6;
	@%p7 bra 	$L__BB0_6;
	mul.wide.u32 	%rd8, %r41, 4;
	add.s64 	%rd9, %rd2, %rd8;
	ld.global.f32 	%f61, [%rd9];
$L__BB0_6:
	st.shared.f32 	[%r8], %f61;
	bar.sync 	0;
	ld.shared.f32 	%f12, [%r6];
	ld.shared.f32 	%f13, [%r9];
	fma.rn.f32 	%f14, %f12, %f13, %f62;
	ld.shared.f32 	%f15, [%r6+4];
	ld.shared.f32 	%f16, [%r9+64];
	fma.rn.f32 	%f17, %f15, %f16, %f14;
	ld.shared.f32 	%f18, [%r6+8];
	ld.shared.f32 	%f19, [%r9+128];
	fma.rn.f32 	%f20, %f18, %f19, %f17;
	ld.shared.f32 	%f21, [%r6+12];
	ld.shared.f32 	%f22, [%r9+192];
	fma.rn.f32 	%f23, %f21, %f22, %f20;
	ld.shared.f32 	%f24, [%r6+16];
	ld.shared.f32 	%f25, [%r9+256];
	fma.rn.f32 	%f26, %f24, %f25, %f23;
	ld.shared.f32 	%f27, [%r6+20];
	ld.shared.f32 	%f28, [%r9+320];
	fma.rn.f32 	%f29, %f27, %f28, %f26;
	ld.shared.f32 	%f30, [%r6+24];
	ld.shared.f32 	%f31, [%r9+384];
	fma.rn.f32 	%f32, %f30, %f31, %f29;
	ld.shared.f32 	%f33, [%r6+28];
	ld.shared.f32 	%f34, [%r9+448];
	fma.rn.f32 	%f35, %f33, %f34, %f32;
	ld.shared.f32 	%f36, [%r6+32];
	ld.shared.f32 	%f37, [%r9+512];
	fma.rn.f32 	%f38, %f36, %f37, %f35;
	ld.shared.f32 	%f39, [%r6+36];
	ld.shared.f32 	%f40, [%r9+576];
	fma.rn.f32 	%f41, %f39, %f40, %f38;
	ld.shared.f32 	%f42, [%r6+40];
	ld.shared.f32 	%f43, [%r9+640];
	fma.rn.f32 	%f44, %f42, %f43, %f41;
	ld.shared.f32 	%f45, [%r6+44];
	ld.shared.f32 	%f46, [%r9+704];
	fma.rn.f32 	%f47, %f45, %f46, %f44;
	ld.shared.f32 	%f48, [%r6+48];
	ld.shared.f32 	%f49, [%r9+768];
	fma.rn.f32 	%f50, %f48, %f49, %f47;
	ld.shared.f32 	%f51, [%r6+52];
	ld.shared.f32 	%f52, [%r9+832];
	fma.rn.f32 	%f53, %f51, %f52, %f50;
	ld.shared.f32 	%f54, [%r6+56];
	ld.shared.f32 	%f55, [%r9+896];
	fma.rn.f32 	%f56, %f54, %f55, %f53;
	ld.shared.f32 	%f57, [%r6+60];
	ld.shared.f32 	%f58, [%r9+960];
	fma.rn.f32 	%f62, %f57, %f58, %f56;
	bar.sync 	0;
	add.s32 	%r42, %r42, 1;
	setp.ne.s32 	%p8, %r42, 0;
	add.s32 	%r41, %r41, %r12;
	add.s32 	%r40, %r40, 16;
	add.s32 	%r39, %r39, 16;
	add.s32 	%r38, %r38, 16;
	@%p8 bra 	$L__BB0_2;
$L__BB0_7:
	setp.ge.s32 	%p9, %r2, %r24;
	setp.ge.s32 	%p10, %r5, %r25;
	or.pred  	%p11, %p9, %p10;
	@%p11 bra 	$L__BB0_9;
	mad.lo.s32 	%r37, %r25, %r2, %r5;
	cvta.to.global.u64 	%rd10, %rd5;
	mul.wide.s32 	%rd11, %r37, 4;
	add.s64 	%rd12, %rd10, %rd11;
	st.global.f32 	[%rd12], %f62;
$L__BB0_9:
	ret;

}


// ===== COMPILED SASS (sm_100) =====

	.target	sm_100

	.elftype	@"ET_EXEC"


//--------------------- .note.nv.tkinfo           --------------------------
	.section	.note.nv.tkinfo,"",@"SHT_NOTE"
	.sectionflags	@"SHF_NOTE_NV_TKINFO"
	.tkinfo
        /*0018*/ 	.word	0x00000002
        /*0030*/ 	.string	""
        /*0030*/ 	.string	"ptxas"
        /*0030*/ 	.string	"Cuda compilation tools, release 13.0, V13.0.88"
        /*0030*/ 	.string	"Build cuda_13.0.r13.0/compiler.36424714_0"
        /*0030*/ 	.string	"-arch sm_100 -m 64 "



//--------------------- .note.nv.cuinfo           --------------------------
	.section	.note.nv.cuinfo,"",@"SHT_NOTE"
	.sectionflags	@"SHF_NOTE_NV_CUINFO"
        /*0018*/ 	.short	0x0002
        /*001a*/ 	.short	0x0064
        /*001c*/ 	.short	0x0082
	.zero		2


//--------------------- .nv.info                  --------------------------
	.section	.nv.info,"",@"SHT_CUDA_INFO"
	.align	4


	//----- nvinfo : EIATTR_REGCOUNT
	.align		4
        /*0000*/ 	.byte	0x04, 0x2f
        /*0002*/ 	.short	(.L_1 - .L_0)
	.align		4
.L_0:
        /*0004*/ 	.word	index@(_Z13matmul_kernelPKfS0_Pfiii)
        /*0008*/ 	.word	0x00000020


	//----- nvinfo : EIATTR_FRAME_SIZE
	.align		4
.L_1:
        /*000c*/ 	.byte	0x04, 0x11
        /*000e*/ 	.short	(.L_3 - .L_2)
	.align		4
.L_2:
        /*0010*/ 	.word	index@(_Z13matmul_kernelPKfS0_Pfiii)
        /*0014*/ 	.word	0x00000000


	//----- nvinfo : EIATTR_MIN_STACK_SIZE
	.align		4
.L_3:
        /*0018*/ 	.byte	0x04, 0x12
        /*001a*/ 	.short	(.L_5 - .L_4)
	.align		4
.L_4:
        /*001c*/ 	.word	index@(_Z13matmul_kernelPKfS0_Pfiii)
        /*0020*/ 	.word	0x00000000
.L_5:


//--------------------- .nv.compat                --------------------------
	.section	.nv.compat,"",@"SHT_CUDA_COMPAT_INFO"
	.align	4
        /*0000*/ 	.byte	0x02, 0x09, 0x00, 0x00, 0x02, 0x02, 0x01, 0x00, 0x02, 0x05, 0x05, 0x00, 0x03, 0x07, 0x01, 0x01
        /*0010*/ 	.byte	0x02, 0x03, 0x00, 0x00, 0x02, 0x06, 0x01, 0x00, 0x04, 0x0b, 0x08, 0x00, 0x09, 0x00, 0x00, 0x00
        /*0020*/ 	.byte	0x00, 0x00, 0x00, 0x00


//--------------------- .nv.info._Z13matmul_kernelPKfS0_Pfiii --------------------------
	.section	.nv.info._Z13matmul_kernelPKfS0_Pfiii,"",@"SHT_CUDA_INFO"
	.sectionflags	@""
	.align	4


	//----- nvinfo : EIATTR_CUDA_API_VERSION
	.align		4
        /*0000*/ 	.byte	0x04, 0x37
        /*0002*/ 	.short	(.L_7 - .L_6)
.L_6:
        /*0004*/ 	.word	0x00000082


	//----- nvinfo : EIATTR_KPARAM_INFO
	.align		4
.L_7:
        /*0008*/ 	.byte	0x04, 0x17
        /*000a*/ 	.short	(.L_9 - .L_8)
.L_8:
        /*000c*/ 	.word	0x00000000
        /*0010*/ 	.short	0x0005
        /*0012*/ 	.short	0x0020
        /*0014*/ 	.byte	0x00, 0xf0, 0x11, 0x00


	//----- nvinfo : EIATTR_KPARAM_INFO
	.align		4
.L_9:
        /*0018*/ 	.byte	0x04, 0x17
        /*001a*/ 	.short	(.L_11 - .L_10)
.L_10:
        /*001c*/ 	.word	0x00000000
        /*0020*/ 	.short	0x0004
        /*0022*/ 	.short	0x001c
        /*0024*/ 	.byte	0x00, 0xf0, 0x11, 0x00


	//----- nvinfo : EIATTR_KPARAM_INFO
	.align		4
.L_11:
        /*0028*/ 	.byte	0x04, 0x17
        /*002a*/ 	.short	(.L_13 - .L_12)
.L_12:
        /*002c*/ 	.word	0x00000000
        /*0030*/ 	.short	0x0003
        /*0032*/ 	.short	0x0018
        /*0034*/ 	.byte	0x00, 0xf0, 0x11, 0x00


	//----- nvinfo : EIATTR_KPARAM_INFO
	.align		4
.L_13:
        /*0038*/ 	.byte	0x04, 0x17
        /*003a*/ 	.short	(.L_15 - .L_14)
.L_14:
        /*003c*/ 	.word	0x00000000
        /*0040*/ 	.short	0x0002
        /*0042*/ 	.short	0x0010
        /*0044*/ 	.byte	0x00, 0xf5, 0x21, 0x00


	//----- nvinfo : EIATTR_KPARAM_INFO
	.align		4
.L_15:
        /*0048*/ 	.byte	0x04, 0x17
        /*004a*/ 	.short	(.L_17 - .L_16)
.L_16:
        /*004c*/ 	.word	0x00000000
        /*0050*/ 	.short	0x0001
        /*0052*/ 	.short	0x0008
        /*0054*/ 	.byte	0x00, 0xf5, 0x21, 0x00


	//----- nvinfo : EIATTR_KPARAM_INFO
	.align		4
.L_17:
        /*0058*/ 	.byte	0x04, 0x17
        /*005a*/ 	.short	(.L_19 - .L_18)
.L_18:
        /*005c*/ 	.word	0x00000000
        /*0060*/ 	.short	0x0000
        /*0062*/ 	.short	0x0000
        /*0064*/ 	.byte	0x00, 0xf5, 0x21, 0x00


	//----- nvinfo : EIATTR_SPARSE_MMA_MASK
	.align		4
.L_19:
        /*0068*/ 	.byte	0x03, 0x50
        /*006a*/ 	.short	0x0000


	//----- nvinfo : EIATTR_MAXREG_COUNT
	.align		4
        /*006c*/ 	.byte	0x03, 0x1b
        /*006e*/ 	.short	0x00ff


	//----- nvinfo : EIATTR_NUM_BARRIERS
	.align		4
        /*0070*/ 	.byte	0x02, 0x4c
        /*0072*/ 	.byte	0x01
	.zero		1


	//----- nvinfo : EIATTR_MERCURY_ISA_VERSION
	.align		4
        /*0074*/ 	.byte	0x03, 0x5f
        /*0076*/ 	.short	0x0101


	//----- nvinfo : EIATTR_VRC_CTA_INIT_COUNT
	.align		4
        /*0078*/ 	.byte	0x02, 0x4a
	.zero		1
	.zero		1


	//----- nvinfo : EIATTR_EXIT_INSTR_OFFSETS
	.align		4
        /*007c*/ 	.byte	0x04, 0x1c
        /*007e*/ 	.short	(.L_21 - .L_20)


	//   ....[0]....
.L_20:
        /*0080*/ 	.word	0x000005e0


	//   ....[1]....
        /*0084*/ 	.word	0x00000630


	//----- nvinfo : EIATTR_CBANK_PARAM_SIZE
	.align		4
.L_21:
        /*0088*/ 	.byte	0x03, 0x19
        /*008a*/ 	.short	0x0024


	//----- nvinfo : EIATTR_PARAM_CBANK
	.align		4
        /*008c*/ 	.byte	0x04, 0x0a
        /*008e*/ 	.short	(.L_23 - .L_22)
	.align		4
.L_22:
        /*0090*/ 	.word	index@(.nv.constant0._Z13matmul_kernelPKfS0_Pfiii)
        /*0094*/ 	.short	0x0380
        /*0096*/ 	.short	0x0024


	//----- nvinfo : EIATTR_SW_WAR
	.align		4
.L_23:
        /*0098*/ 	.byte	0x04, 0x36
        /*009a*/ 	.short	(.L_25 - .L_24)
.L_24:
        /*009c*/ 	.word	0x00000008
.L_25:


//--------------------- .nv.callgraph             --------------------------
	.section	.nv.callgraph,"",@"SHT_CUDA_CALLGRAPH"
	.align	4
	.sectionentsize	8
	.align		4
        /*0000*/ 	.word	0x00000000
	.align		4
        /*0004*/ 	.word	0xffffffff
	.align		4
        /*0008*/ 	.word	0x00000000
	.align		4
        /*000c*/ 	.word	0xfffffffe
	.align		4
        /*0010*/ 	.word	0x00000000
	.align		4
        /*0014*/ 	.word	0xfffffffd
	.align		4
        /*0018*/ 	.word	0x00000000
	.align		4
        /*001c*/ 	.word	0xfffffffc


//--------------------- .text._Z13matmul_kernelPKfS0_Pfiii --------------------------
	.section	.text._Z13matmul_kernelPKfS0_Pfiii,"ax",@progbits
	.align	128
        .global         _Z13matmul_kernelPKfS0_Pfiii
        .type           _Z13matmul_kernelPKfS0_Pfiii,@function
        .size           _Z13matmul_kernelPKfS0_Pfiii,(.L_x_3 - _Z13matmul_kernelPKfS0_Pfiii)
        .other          _Z13matmul_kernelPKfS0_Pfiii,@"STO_CUDA_ENTRY STV_DEFAULT"
_Z13matmul_kernelPKfS0_Pfiii:
.text._Z13matmul_kernelPKfS0_Pfiii:
[----:B------:R-:W-:Y:S01]  /*0000*/  LDC R1, c[0x0][0x37c] ;  /* 0x0000df00ff017b82 */ /* 0x000fe20000000800 */
[----:B------:R-:W0:Y:S01]  /*0010*/  S2R R2, SR_CTAID.Y ;  /* 0x0000000000027919 */ /* 0x000e220000002600 */
[----:B------:R-:W1:Y:S01]  /*0020*/  LDCU UR10, c[0x0][0x3a0] ;  /* 0x00007400ff0a77ac */ /* 0x000e620008000800 */
[----:B------:R-:W-:Y:S01]  /*0030*/  HFMA2 R21, -RZ, RZ, 0, 0 ;  /* 0x00000000ff157431 */ /* 0x000fe200000001ff */
[----:B------:R-:W0:Y:S01]  /*0040*/  S2R R0, SR_TID.Y ;  /* 0x0000000000007919 */ /* 0x000e220000002200 */
[----:B------:R-:W2:Y:S01]  /*0050*/  LDCU.64 UR8, c[0x0][0x358] ;  /* 0x00006b00ff0877ac */ /* 0x000ea20008000a00 */
[----:B------:R-:W3:Y:S01]  /*0060*/  S2R R4, SR_CTAID.X ;  /* 0x0000000000047919 */ /* 0x000ee20000002500 */
[----:B------:R-:W3:Y:S01]  /*0070*/  S2R R13, SR_TID.X ;  /* 0x00000000000d7919 */ /* 0x000ee20000002100 */
[----:B-1----:R-:W-:Y:S01]  /*0080*/  UISETP.GE.AND UP0, UPT, UR10, 0x1, UPT ;  /* 0x000000010a00788c */ /* 0x002fe2000bf06270 */
[----:B0-----:R-:W-:Y:S02]  /*0090*/  LEA R2, R2, R0, 0x4 ;  /* 0x0000000002027211 */ /* 0x001fe400078e20ff */
[----:B---3--:R-:W-:-:S06]  /*00a0*/  LEA R3, R4, R13, 0x4 ;  /* 0x0000000d04037211 */ /* 0x008fcc00078e20ff */
[----:B--2---:R-:W-:Y:S05]  /*00b0*/  BRA.U !UP0, `(.L_x_0) ;  /* 0x00000005083c7547 */ /* 0x004fea000b800000 */
[----:B------:R-:W0:Y:S01]  /*00c0*/  S2UR UR7, SR_CgaCtaId ;  /* 0x00000000000779c3 */ /* 0x000e220000008800 */
[----:B------:R-:W1:Y:S01]  /*00d0*/  LDCU UR11, c[0x0][0x39c] ;  /* 0x00007380ff0b77ac */ /* 0x000e620008000800 */
[----:B------:R-:W-:Y:S01]  /*00e0*/  MOV R21, RZ ;  /* 0x000000ff00157202 */ /* 0x000fe20000000f00 */
[----:B------:R-:W-:Y:S01]  /*00f0*/  IMAD R12, R2, UR10, R13 ;  /* 0x0000000a020c7c24 */ /* 0x000fe2000f8e020d */
[----:B------:R-:W-:Y:S01]  /*0100*/  UMOV UR5, 0x400 ;  /* 0x0000040000057882 */ /* 0x000fe20000000000 */
[----:B------:R-:W-:-:S03]  /*0110*/  UIADD3 UR4, UPT, UPT, UR10, 0xf, URZ ;  /* 0x0000000f0a047890 */ /* 0x000fc6000fffe0ff */
[----:B------:R-:W2:Y:S01]  /*0120*/  LDC R14, c[0x0][0x39c] ;  /* 0x0000e700ff0e7b82 */ /* 0x000ea20000000800 */
[----:B------:R-:W-:Y:S02]  /*0130*/  UIADD3 UR6, UPT, UPT, UR5, 0x400, URZ ;  /* 0x0000040005067890 */ /* 0x000fe4000fffe0ff */
[----:B------:R-:W-:Y:S01]  /*0140*/  USHF.R.U32.HI UR4, URZ, 0x4, UR4 ;  /* 0x00000004ff047899 */ /* 0x000fe20008011604 */
[----:B------:R-:W3:Y:S01]  /*0150*/  LDCU UR13, c[0x0][0x3a0] ;  /* 0x00007400ff0d77ac */ /* 0x000ee20008000800 */
[----:B------:R-:W4:Y:S01]  /*0160*/  LDCU UR12, c[0x0][0x398] ;  /* 0x00007300ff0c77ac */ /* 0x000f220008000800 */
[----:B-1----:R-:W-:Y:S01]  /*0170*/  IMAD R19, R0, UR11, R13 ;  /* 0x0000000b00137c24 */ /* 0x002fe2000f8e020d */
[----:B------:R-:W-:Y:S02]  /*0180*/  UIADD3 UR4, UPT, UPT, -UR4, URZ, URZ ;  /* 0x000000ff04047290 */ /* 0x000fe4000fffe1ff */
[----:B0-----:R-:W-:Y:S02]  /*0190*/  ULEA UR5, UR7, UR5, 0x18 ;  /* 0x0000000507057291 */ /* 0x001fe4000f8ec0ff */
[----:B------:R-:W-:Y:S01]  /*01a0*/  LEA R19, R4, R19, 0x4 ;  /* 0x0000001304137211 */ /* 0x000fe200078e20ff */
[----:B------:R-:W-:-:S03]  /*01b0*/  ULEA UR6, UR7, UR6, 0x18 ;  /* 0x0000000607067291 */ /* 0x000fc6000f8ec0ff */
[----:B------:R-:W-:-:S03]  /*01c0*/  LEA R16, R0, UR5, 0x6 ;  /* 0x0000000500107c11 */ /* 0x000fc6000f8e30ff */
[C---:B------:R-:W-:Y:S02]  /*01d0*/  LEA R17, R13.reuse, UR6, 0x2 ;  /* 0x000000060d117c11 */ /* 0x040fe4000f8e10ff */
[----:B------:R-:W-:Y:S02]  /*01e0*/  LEA R18, R13, R16, 0x2 ;  /* 0x000000100d127211 */ /* 0x000fe400078e10ff */
[----:B---34-:R-:W-:-:S07]  /*01f0*/  LEA R15, R0, R17, 0x6 ;  /* 0x00000011000f7211 */ /* 0x018fce00078e30ff */
.L_x_1:
[----:B------:R-:W-:Y:S01]  /*0200*/  ISETP.GE.U32.AND P1, PT, R13, UR13, PT ;  /* 0x0000000d0d007c0c */ /* 0x000fe2000bf26070 */
[----:B------:R-:W-:Y:S01]  /*0210*/  HFMA2 R22, -RZ, RZ, 0, 0 ;  /* 0x00000000ff167431 */ /* 0x000fe200000001ff */
[----:B------:R-:W-:Y:S02]  /*0220*/  ISETP.GE.U32.AND P0, PT, R0, UR13, PT ;  /* 0x0000000d00007c0c */ /* 0x000fe4000bf06070 */
[----:B------:R-:W-:Y:S02]  /*0230*/  ISETP.GE.OR P1, PT, R2, UR12, P1 ;  /* 0x0000000c02007c0c */ /* 0x000fe40008f26670 */
[----:B--2---:R-:W-:Y:S02]  /*0240*/  ISETP.GE.OR P0, PT, R3, R14, P0 ;  /* 0x0000000e0300720c */ /* 0x004fe40000706670 */
[----:B------:R-:W-:-:S09]  /*0250*/  MOV R29, RZ ;  /* 0x000000ff001d7202 */ /* 0x000fd20000000f00 */
[----:B------:R-:W0:Y:S08]  /*0260*/  @!P1 LDC.64 R6, c[0x0][0x380] ;  /* 0x0000e000ff069b82 */ /* 0x000e300000000a00 */
[----:B------:R-:W1:Y:S01]  /*0270*/  @!P0 LDC.64 R4, c[0x0][0x388] ;  /* 0x0000e200ff048b82 */ /* 0x000e620000000a00 */
[----:B0-----:R-:W-:-:S05]  /*0280*/  @!P1 IMAD.WIDE.U32 R6, R12, 0x4, R6 ;  /* 0x000000040c069825 */ /* 0x001fca00078e0006 */
[----:B------:R-:W2:Y:S01]  /*0290*/  @!P1 LDG.E R29, desc[UR8][R6.64] ;  /* 0x00000008061d9981 */ /* 0x000ea2000c1e1900 */
[----:B-1----:R-:W-:-:S05]  /*02a0*/  @!P0 IMAD.WIDE.U32 R24, R19, 0x4, R4 ;  /* 0x0000000413188825 */ /* 0x002fca00078e0004 */
[----:B------:R-:W3:Y:S01]  /*02b0*/  @!P0 LDG.E R22, desc[UR8][R24.64] ;  /* 0x0000000818168981 */ /* 0x000ee2000c1e1900 */
[----:B------:R-:W-:-:S04]  /*02c0*/  UIADD3 UR4, UPT, UPT, UR4, 0x1, URZ ;  /* 0x0000000104047890 */ /* 0x000fc8000fffe0ff */
[----:B------:R-:W-:Y:S01]  /*02d0*/  UISETP.NE.AND UP0, UPT, UR4, URZ, UPT ;  /* 0x000000ff0400728c */ /* 0x000fe2000bf05270 */
[----:B------:R-:W-:Y:S02]  /*02e0*/  IADD3 R0, PT, PT, R0, 0x10, RZ ;  /* 0x0000001000007810 */ /* 0x000fe40007ffe0ff */
[----:B------:R-:W-:Y:S02]  /*02f0*/  IADD3 R13, PT, PT, R13, 0x10, RZ ;  /* 0x000000100d0d7810 */ /* 0x000fe40007ffe0ff */
[----:B------:R-:W-:Y:S02]  /*0300*/  IADD3 R12, PT, PT, R12, 0x10, RZ ;  /* 0x000000100c0c7810 */ /* 0x000fe40007ffe0ff */
[----:B------:R-:W-:Y:S01]  /*0310*/  LEA R19, R14, R19, 0x4 ;  /* 0x000000130e137211 */ /* 0x000fe200078e20ff */
[----:B--2---:R-:W-:Y:S04]  /*0320*/  STS [R18], R29 ;  /* 0x0000001d12007388 */ /* 0x004fe80000000800 */
[----:B---3--:R-:W-:Y:S01]  /*0330*/  STS [R15], R22 ;  /* 0x000000160f007388 */ /* 0x008fe20000000800 */
[----:B------:R-:W-:Y:S06]  /*0340*/  BAR.SYNC.DEFER_BLOCKING 0x0 ;  /* 0x0000000000007b1d */ /* 0x000fec0000010000 */
[----:B------:R-:W-:Y:S04]  /*0350*/  LDS R28, [R17] ;  /* 0x00000000111c7984 */ /* 0x000fe80000000800 */
[----:B------:R-:W0:Y:S04]  /*0360*/  LDS.128 R8, [R16] ;  /* 0x0000000010087984 */ /* 0x000e280000000c00 */
[----:B------:R-:W1:Y:S04]  /*0370*/  LDS R29, [R17+0x40] ;  /* 0x00004000111d7984 */ /* 0x000e680000000800 */
[----:B------:R-:W2:Y:S04]  /*0380*/  LDS R27, [R17+0x80] ;  /* 0x00008000111b7984 */ /* 0x000ea80000000800 */
[----:B------:R-:W3:Y:S04]  /*0390*/  LDS R26, [R17+0xc0] ;  /* 0x0000c000111a7984 */ /* 0x000ee80000000800 */
[----:B------:R-:W-:Y:S04]  /*03a0*/  LDS R23, [R17+0x100] ;  /* 0x0001000011177984 */ /* 0x000fe80000000800 */
[----:B------:R-:W4:Y:S04]  /*03b0*/  LDS.128 R4, [R16+0x10] ;  /* 0x0000100010047984 */ /* 0x000f280000000c00 */
[----:B------:R-:W5:Y:S04]  /*03c0*/  LDS R20, [R17+0x140] ;  /* 0x0001400011147984 */ /* 0x000f680000000800 */
[----:B------:R-:W5:Y:S04]  /*03d0*/  LDS R25, [R17+0x180] ;  /* 0x0001800011197984 */ /* 0x000f680000000800 */
[----:B------:R-:W5:Y:S04]  /*03e0*/  LDS R22, [R17+0x1c0] ;  /* 0x0001c00011167984 */ /* 0x000f680000000800 */
[----:B------:R-:W-:Y:S01]  /*03f0*/  LDS R24, [R17+0x240] ;  /* 0x0002400011187984 */ /* 0x000fe20000000800 */
[----:B0-----:R-:W-:-:S03]  /*0400*/  FFMA R8, R8, R28, R21 ;  /* 0x0000001c08087223 */ /* 0x001fc60000000015 */
[----:B------:R-:W-:Y:S01]  /*0410*/  LDS R21, [R17+0x200] ;  /* 0x0002000011157984 */ /* 0x000fe20000000800 */
[----:B-1----:R-:W-:-:S04]  /*0420*/  FFMA R8, R29, R9, R8 ;  /* 0x000000091d087223 */ /* 0x002fc80000000008 */
[----:B--2---:R-:W-:-:S04]  /*0430*/  FFMA R27, R27, R10, R8 ;  /* 0x0000000a1b1b7223 */ /* 0x004fc80000000008 */
[----:B---3--:R-:W-:Y:S02]  /*0440*/  FFMA R27, R26, R11, R27 ;  /* 0x0000000b1a1b7223 */ /* 0x008fe4000000001b */
[----:B------:R-:W0:Y:S02]  /*0450*/  LDS.128 R8, [R16+0x20] ;  /* 0x0000200010087984 */ /* 0x000e240000000c00 */
[----:B----4-:R-:W-:-:S04]  /*0460*/  FFMA R23, R4, R23, R27 ;  /* 0x0000001704177223 */ /* 0x010fc8000000001b */
[----:B-----5:R-:W-:Y:S02]  /*0470*/  FFMA R20, R20, R5, R23 ;  /* 0x0000000514147223 */ /* 0x020fe40000000017 */
[----:B------:R-:W1:Y:S02]  /*0480*/  LDS R23, [R17+0x280] ;  /* 0x0002800011177984 */ /* 0x000e640000000800 */
[----:B------:R-:W-:Y:S02]  /*0490*/  FFMA R25, R25, R6, R20 ;  /* 0x0000000619197223 */ /* 0x000fe40000000014 */
[----:B------:R-:W2:Y:S02]  /*04a0*/  LDS R20, [R17+0x2c0] ;  /* 0x0002c00011147984 */ /* 0x000ea40000000800 */
[----:B------:R-:W-:Y:S02]  /*04b0*/  FFMA R27, R22, R7, R25 ;  /* 0x00000007161b7223 */ /* 0x000fe40000000019 */
[----:B------:R-:W-:Y:S04]  /*04c0*/  LDS R25, [R17+0x300] ;  /* 0x0003000011197984 */ /* 0x000fe80000000800 */
[----:B------:R-:W3:Y:S04]  /*04d0*/  LDS.128 R4, [R16+0x30] ;  /* 0x0000300010047984 */ /* 0x000ee80000000c00 */
[----:B------:R-:W4:Y:S01]  /*04e0*/  LDS R22, [R17+0x340] ;  /* 0x0003400011167984 */ /* 0x000f220000000800 */
[----:B0-----:R-:W-:-:S03]  /*04f0*/  FFMA R27, R8, R21, R27 ;  /* 0x00000015081b7223 */ /* 0x001fc6000000001b */
[----:B------:R-:W0:Y:S04]  /*0500*/  LDS R21, [R17+0x380] ;  /* 0x0003800011157984 */ /* 0x000e280000000800 */
[----:B------:R-:W5:Y:S01]  /*0510*/  LDS R8, [R17+0x3c0] ;  /* 0x0003c00011087984 */ /* 0x000f620000000800 */
[----:B------:R-:W-:-:S04]  /*0520*/  FFMA R24, R24, R9, R27 ;  /* 0x0000000918187223 */ /* 0x000fc8000000001b */
[----:B-1----:R-:W-:-:S04]  /*0530*/  FFMA R23, R23, R10, R24 ;  /* 0x0000000a17177223 */ /* 0x002fc80000000018 */
[----:B--2---:R-:W-:-:S04]  /*0540*/  FFMA R11, R20, R11, R23 ;  /* 0x0000000b140b7223 */ /* 0x004fc80000000017 */
[----:B---3--:R-:W-:-:S04]  /*0550*/  FFMA R11, R4, R25, R11 ;  /* 0x00000019040b7223 */ /* 0x008fc8000000000b */
[----:B----4-:R-:W-:-:S04]  /*0560*/  FFMA R22, R22, R5, R11 ;  /* 0x0000000516167223 */ /* 0x010fc8000000000b */
[----:B0-----:R-:W-:-:S04]  /*0570*/  FFMA R21, R21, R6, R22 ;  /* 0x0000000615157223 */ /* 0x001fc80000000016 */
[----:B-----5:R-:W-:Y:S01]  /*0580*/  FFMA R21, R8, R7, R21 ;  /* 0x0000000708157223 */ /* 0x020fe20000000015 */
[----:B------:R-:W-:Y:S06]  /*0590*/  BAR.SYNC.DEFER_BLOCKING 0x0 ;  /* 0x0000000000007b1d */ /* 0x000fec0000010000 */
[----:B------:R-:W-:Y:S05]  /*05a0*/  BRA.U UP0, `(.L_x_1) ;  /* 0xfffffffd00147547 */ /* 0x000fea000b83ffff */
.L_x_0:
[----:B------:R-:W0:Y:S02]  /*05b0*/  LDCU.64 UR4, c[0x0][0x398] ;  /* 0x00007300ff0477ac */ /* 0x000e240008000a00 */
[----:B0-----:R-:W-:-:S04]  /*05c0*/  ISETP.GE.AND P0, PT, R3, UR5, PT ;  /* 0x0000000503007c0c */ /* 0x001fc8000bf06270 */
[----:B------:R-:W-:-:S13]  /*05d0*/  ISETP.GE.OR P0, PT, R2, UR4, P0 ;  /* 0x0000000402007c0c */ /* 0x000fda0008706670 */
[----:B------:R-:W-:Y:S05]  /*05e0*/  @P0 EXIT ;  /* 0x000000000000094d */ /* 0x000fea0003800000 */
[----:B------:R-:W0:Y:S01]  /*05f0*/  LDC.64 R4, c[0x0][0x390] ;  /* 0x0000e400ff047b82 */ /* 0x000e220000000a00 */
[----:B------:R-:W-:-:S04]  /*0600*/  IMAD R3, R2, UR5, R3 ;  /* 0x0000000502037c24 */ /* 0x000fc8000f8e0203 */
[----:B0-----:R-:W-:-:S05]  /*0610*/  IMAD.WIDE R2, R3, 0x4, R4 ;  /* 0x0000000403027825 */ /* 0x001fca00078e0204 */
[----:B------:R-:W-:Y:S01]  /*0620*/  STG.E desc[UR8][R2.64], R21 ;  /* 0x0000001502007986 */ /* 0x000fe2000c101908 */
[----:B------:R-:W-:Y:S05]  /*0630*/  EXIT ;  /* 0x000000000000794d */ /* 0x000fea0003800000 */
.L_x_2:
[----:B------:R-:W-:-:S00]  /*0640*/  BRA `(.L_x_2) ;  /* 0xfffffffc00fc7947 */ /* 0x000fc0000383ffff */
[----:B------:R-:W-:-:S00]  /*0650*/  NOP ;  /* 0x0000000000007918 */ /* 0x000fc00000000000 */
        /* <DEDUP_REMOVED lines=10> */
.L_x_3:


//--------------------- .nv.shared._Z13matmul_kernelPKfS0_Pfiii --------------------------
	.section	.nv.shared._Z13matmul_kernelPKfS0_Pfiii,"aw",@nobits
	.sectionflags	@""
	.align	4
.nv.shared._Z13matmul_kernelPKfS0_Pfiii:
	.zero		3072


//--------------------- .nv.shared.reserved.0     --------------------------
	.section	.nv.shared.reserved.0,"aw",@nobits
	.weak		__nv_reservedSMEM_offset_0_alias
	.size		__nv_reservedSMEM_offset_0_alias, 0, 64
	.other		__nv_reservedSMEM_offset_0_alias,@"STO_CUDA_RESERVED_SHARED STV_DEFAULT"
__nv_reservedSMEM_offset_0_alias:
	.zero		0
	.zero		64


//--------------------- .nv.constant0._Z13matmul_kernelPKfS0_Pfiii --------------------------
	.section	.nv.constant0._Z13matmul_kernelPKfS0_Pfiii,"a",@progbits
	.sectionflags	@""
	.align	4
.nv.constant0._Z13matmul_kernelPKfS0_Pfiii:
	.zero		932


//--------------------- SYMBOLS --------------------------

	.type		.nv.reservedSmem.offset0,@object
	.size		.nv.reservedSmem.offset0,0x4
	.type		.nv.reservedSmem.cap,@object
	.size		.nv.reservedSmem.cap,0x4
